//
// Generated by NVIDIA NVVM Compiler
//
// Compiler Build ID: CL-36424714
// Cuda compilation tools, release 13.0, V13.0.88
// Based on NVVM 20.0.0
//

.version 9.0
.target sm_100
.address_size 64

	// .globl	_Z6reducePiS_
// _ZZ6reducePiS_E5cache has been demoted

.visible .entry _Z6reducePiS_(
	.param .u64 .ptr .align 1 _Z6reducePiS__param_0,
	.param .u64 .ptr .align 1 _Z6reducePiS__param_1
)
{
	.reg .pred 	%p<5>;
	.reg .b32 	%r<18>;
	.reg .b64 	%rd<7>;
	// demoted variable
	.shared .align 4 .b8 _ZZ6reducePiS_E5cache[1024];
	ld.param.u64 	%rd2, [_Z6reducePiS__param_0];
	ld.param.u64 	%rd1, [_Z6reducePiS__param_1];
	cvta.to.global.u64 	%rd3, %rd2;
	mov.u32 	%r1, %tid.x;
	mov.u32 	%r6, %ctaid.x;
	mov.u32 	%r17, %ntid.x;
	mad.lo.s32 	%r7, %r6, %r17, %r1;
	mul.wide.s32 	%rd4, %r7, 4;
	add.s64 	%rd5, %rd3, %rd4;
	ld.global.u32 	%r8, [%rd5];
	shl.b32 	%r9, %r1, 2;
	mov.u32 	%r10, _ZZ6reducePiS_E5cache;
	add.s32 	%r3, %r10, %r9;
	st.shared.u32 	[%r3], %r8;
	bar.sync 	0;
	setp.lt.u32 	%p1, %r17, 2;
	@%p1 bra 	$L__BB0_4;
$L__BB0_1:
	shr.u32 	%r5, %r17, 1;
	setp.ge.u32 	%p2, %r1, %r5;
	@%p2 bra 	$L__BB0_3;
	shl.b32 	%r11, %r5, 2;
	add.s32 	%r12, %r3, %r11;
	ld.shared.u32 	%r13, [%r12];
	ld.shared.u32 	%r14, [%r3];
	add.s32 	%r15, %r14, %r13;
	st.shared.u32 	[%r3], %r15;
$L__BB0_3:
	bar.sync 	0;
	setp.gt.u32 	%p3, %r17, 3;
	mov.u32 	%r17, %r5;
	@%p3 bra 	$L__BB0_1;
$L__BB0_4:
	setp.ne.s32 	%p4, %r1, 0;
	@%p4 bra 	$L__BB0_6;
	ld.shared.u32 	%r16, [_ZZ6reducePiS_E5cache];
	cvta.to.global.u64 	%rd6, %rd1;
	st.global.u32 	[%rd6], %r16;
$L__BB0_6:
	ret;

}


// ===== COMPILED SASS (sm_100) =====

	.target	sm_100

	.elftype	@"ET_EXEC"


//--------------------- .note.nv.tkinfo           --------------------------
	.section	.note.nv.tkinfo,"",@"SHT_NOTE"
	.sectionflags	@"SHF_NOTE_NV_TKINFO"
	.tkinfo
        /*0018*/ 	.word	0x00000002
        /*0030*/ 	.string	""
        /*0030*/ 	.string	"ptxas"
        /*0030*/ 	.string	"Cuda compilation tools, release 13.0, V13.0.88"
        /*0030*/ 	.string	"Build cuda_13.0.r13.0/compiler.36424714_0"
        /*0030*/ 	.string	"-arch sm_100 -m 64 "



//--------------------- .note.nv.cuinfo           --------------------------
	.section	.note.nv.cuinfo,"",@"SHT_NOTE"
	.sectionflags	@"SHF_NOTE_NV_CUINFO"
        /*0018*/ 	.short	0x0002
        /*001a*/ 	.short	0x0064
        /*001c*/ 	.short	0x0082
	.zero		2


//--------------------- .nv.info                  --------------------------
	.section	.nv.info,"",@"SHT_CUDA_INFO"
	.align	4


	//----- nvinfo : EIATTR_REGCOUNT
	.align		4
        /*0000*/ 	.byte	0x04, 0x2f
        /*0002*/ 	.short	(.L_1 - .L_0)
	.align		4
.L_0:
        /*0004*/ 	.word	index@(_Z6reducePiS_)
        /*0008*/ 	.word	0x0000000a


	//----- nvinfo : EIATTR_FRAME_SIZE
	.align		4
.L_1:
        /*000c*/ 	.byte	0x04, 0x11
        /*000e*/ 	.short	(.L_3 - .L_2)
	.align		4
.L_2:
        /*0010*/ 	.word	index@(_Z6reducePiS_)
        /*0014*/ 	.word	0x00000000


	//----- nvinfo : EIATTR_MIN_STACK_SIZE
	.align		4
.L_3:
        /*0018*/ 	.byte	0x04, 0x12
        /*001a*/ 	.short	(.L_5 - .L_4)
	.align		4
.L_4:
        /*001c*/ 	.word	index@(_Z6reducePiS_)
        /*0020*/ 	.word	0x00000000
.L_5:


//--------------------- .nv.compat                --------------------------
	.section	.nv.compat,"",@"SHT_CUDA_COMPAT_INFO"
	.align	4
        /*0000*/ 	.byte	0x02, 0x09, 0x00, 0x00, 0x02, 0x02, 0x01, 0x00, 0x02, 0x05, 0x05, 0x00, 0x03, 0x07, 0x01, 0x01
        /*0010*/ 	.byte	0x02, 0x03, 0x00, 0x00, 0x02, 0x06, 0x01, 0x00, 0x04, 0x0b, 0x08, 0x00, 0x09, 0x00, 0x00, 0x00
        /*0020*/ 	.byte	0x00, 0x00, 0x00, 0x00


//--------------------- .nv.info._Z6reducePiS_    --------------------------
	.section	.nv.info._Z6reducePiS_,"",@"SHT_CUDA_INFO"
	.sectionflags	@""
	.align	4


	//----- nvinfo : EIATTR_CUDA_API_VERSION
	.align		4
        /*0000*/ 	.byte	0x04, 0x37
        /*0002*/ 	.short	(.L_7 - .L_6)
.L_6:
        /*0004*/ 	.word	0x00000082


	//----- nvinfo : EIATTR_KPARAM_INFO
	.align		4
.L_7:
        /*0008*/ 	.byte	0x04, 0x17
        /*000a*/ 	.short	(.L_9 - .L_8)
.L_8:
        /*000c*/ 	.word	0x00000000
        /*0010*/ 	.short	0x0001
        /*0012*/ 	.short	0x0008
        /*0014*/ 	.byte	0x00, 0xf5, 0x21, 0x00


	//----- nvinfo : EIATTR_KPARAM_INFO
	.align		4
.L_9:
        /*0018*/ 	.byte	0x04, 0x17
        /*001a*/ 	.short	(.L_11 - .L_10)
.L_10:
        /*001c*/ 	.word	0x00000000
        /*0020*/ 	.short	0x0000
        /*0022*/ 	.short	0x0000
        /*0024*/ 	.byte	0x00, 0xf5, 0x21, 0x00


	//----- nvinfo : EIATTR_SPARSE_MMA_MASK
	.align		4
.L_11:
        /*0028*/ 	.byte	0x03, 0x50
        /*002a*/ 	.short	0x0000


	//----- nvinfo : EIATTR_MAXREG_COUNT
	.align		4
        /*002c*/ 	.byte	0x03, 0x1b
        /*002e*/ 	.short	0x00ff


	//----- nvinfo : EIATTR_NUM_BARRIERS
	.align		4
        /*0030*/ 	.byte	0x02, 0x4c
        /*0032*/ 	.byte	0x01
	.zero		1


	//----- nvinfo : EIATTR_MERCURY_ISA_VERSION
	.align		4
        /*0034*/ 	.byte	0x03, 0x5f
        /*0036*/ 	.short	0x0101


	//----- nvinfo : EIATTR_VRC_CTA_INIT_COUNT
	.align		4
        /*0038*/ 	.byte	0x02, 0x4a
	.zero		1
	.zero		1


	//----- nvinfo : EIATTR_EXIT_INSTR_OFFSETS
	.align		4
        /*003c*/ 	.byte	0x04, 0x1c
        /*003e*/ 	.short	(.L_13 - .L_12)


	//   ....[0]....
.L_12:
        /*0040*/ 	.word	0x000001d0


	//   ....[1]....
        /*0044*/ 	.word	0x00000240


	//----- nvinfo : EIATTR_CBANK_PARAM_SIZE
	.align		4
.L_13:
        /*0048*/ 	.byte	0x03, 0x19
        /*004a*/ 	.short	0x0010


	//----- nvinfo : EIATTR_PARAM_CBANK
	.align		4
        /*004c*/ 	.byte	0x04, 0x0a
        /*004e*/ 	.short	(.L_15 - .L_14)
	.align		4
.L_14:
        /*0050*/ 	.word	index@(.nv.constant0._Z6reducePiS_)
        /*0054*/ 	.short	0x0380
        /*0056*/ 	.short	0x0010


	//----- nvinfo : EIATTR_SW_WAR
	.align		4
.L_15:
        /*0058*/ 	.byte	0x04, 0x36
        /*005a*/ 	.short	(.L_17 - .L_16)
.L_16:
        /*005c*/ 	.word	0x00000008
.L_17:


//--------------------- .nv.callgraph             --------------------------
	.section	.nv.callgraph,"",@"SHT_CUDA_CALLGRAPH"
	.align	4
	.sectionentsize	8
	.align		4
        /*0000*/ 	.word	0x00000000
	.align		4
        /*0004*/ 	.word	0xffffffff
	.align		4
        /*0008*/ 	.word	0x00000000
	.align		4
        /*000c*/ 	.word	0xfffffffe
	.align		4
        /*0010*/ 	.word	0x00000000
	.align		4
        /*0014*/ 	.word	0xfffffffd
	.align		4
        /*0018*/ 	.word	0x00000000
	.align		4
        /*001c*/ 	.word	0xfffffffc


//--------------------- .text._Z6reducePiS_       --------------------------
	.section	.text._Z6reducePiS_,"ax",@progbits
	.align	128
        .global         _Z6reducePiS_
        .type           _Z6reducePiS_,@function
        .size           _Z6reducePiS_,(.L_x_3 - _Z6reducePiS_)
        .other          _Z6reducePiS_,@"STO_CUDA_ENTRY STV_DEFAULT"
_Z6reducePiS_:
.text._Z6reducePiS_:
[----:B------:R-:W-:Y:S01]  /*0000*/  LDC R1, c[0x0][0x37c] ;  /* 0x0000df00ff017b82 */ /* 0x000fe20000000800 */
[----:B------:R-:W0:Y:S07]  /*0010*/  S2R R6, SR_TID.X ;  /* 0x0000000000067919 */ /* 0x000e2e0000002100 */
[----:B------:R-:W0:Y:S01]  /*0020*/  S2UR UR4, SR_CTAID.X ;  /* 0x00000000000479c3 */ /* 0x000e220000002500 */
[----:B------:R-:W1:Y:S07]  /*0030*/  LDCU.64 UR6, c[0x0][0x358] ;  /* 0x00006b00ff0677ac */ /* 0x000e6e0008000a00 */
[----:B------:R-:W0:Y:S08]  /*0040*/  LDC R0, c[0x0][0x360] ;  /* 0x0000d800ff007b82 */ /* 0x000e300000000800 */
[----:B------:R-:W2:Y:S01]  /*0050*/  LDC.64 R2, c[0x0][0x380] ;  /* 0x0000e000ff027b82 */ /* 0x000ea20000000a00 */
[----:B0-----:R-:W-:-:S04]  /*0060*/  IMAD R5, R0, UR4, R6 ;  /* 0x0000000400057c24 */ /* 0x001fc8000f8e0206 */
[----:B--2---:R-:W-:-:S06]  /*0070*/  IMAD.WIDE R2, R5, 0x4, R2 ;  /* 0x0000000405027825 */ /* 0x004fcc00078e0202 */
[----:B-1----:R-:W2:Y:S01]  /*0080*/  LDG.E R2, desc[UR6][R2.64] ;  /* 0x0000000602027981 */ /* 0x002ea2000c1e1900 */
[----:B------:R-:W0:Y:S01]  /*0090*/  S2UR UR5, SR_CgaCtaId ;  /* 0x00000000000579c3 */ /* 0x000e220000008800 */
[----:B------:R-:W-:Y:S01]  /*00a0*/  UMOV UR4, 0x400 ;  /* 0x0000040000047882 */ /* 0x000fe20000000000 */
[----:B------:R-:W-:Y:S02]  /*00b0*/  ISETP.GE.U32.AND P1, PT, R0, 0x2, PT ;  /* 0x000000020000780c */ /* 0x000fe40003f26070 */
[----:B------:R-:W-:Y:S01]  /*00c0*/  ISETP.NE.AND P0, PT, R6, RZ, PT ;  /* 0x000000ff0600720c */ /* 0x000fe20003f05270 */
[----:B0-----:R-:W-:-:S06]  /*00d0*/  ULEA UR4, UR5, UR4, 0x18 ;  /* 0x0000000405047291 */ /* 0x001fcc000f8ec0ff */
[----:B------:R-:W-:-:S05]  /*00e0*/  LEA R5, R6, UR4, 0x2 ;  /* 0x0000000406057c11 */ /* 0x000fca000f8e10ff */
[----:B--2---:R0:W-:Y:S01]  /*00f0*/  STS [R5], R2 ;  /* 0x0000000205007388 */ /* 0x0041e20000000800 */
[----:B------:R-:W-:Y:S06]  /*0100*/  BAR.SYNC.DEFER_BLOCKING 0x0 ;  /* 0x0000000000007b1d */ /* 0x000fec0000010000 */
[----:B------:R-:W-:Y:S05]  /*0110*/  @!P1 BRA `(.L_x_0) ;  /* 0x00000000002c9947 */ /* 0x000fea0003800000 */
.L_x_1:
[----:B------:R-:W-:-:S04]  /*0120*/  SHF.R.U32.HI R7, RZ, 0x1, R0 ;  /* 0x00000001ff077819 */ /* 0x000fc80000011600 */
[----:B------:R-:W-:-:S13]  /*0130*/  ISETP.GE.U32.AND P1, PT, R6, R7, PT ;  /* 0x000000070600720c */ /* 0x000fda0003f26070 */
[----:B0-----:R-:W-:Y:S01]  /*0140*/  @!P1 IMAD R2, R7, 0x4, R5 ;  /* 0x0000000407029824 */ /* 0x001fe200078e0205 */
[----:B------:R-:W-:Y:S05]  /*0150*/  @!P1 LDS R3, [R5] ;  /* 0x0000000005039984 */ /* 0x000fea0000000800 */
[----:B------:R-:W0:Y:S02]  /*0160*/  @!P1 LDS R2, [R2] ;  /* 0x0000000002029984 */ /* 0x000e240000000800 */
[----:B0-----:R-:W-:-:S05]  /*0170*/  @!P1 IMAD.IADD R4, R2, 0x1, R3 ;  /* 0x0000000102049824 */ /* 0x001fca00078e0203 */
[----:B------:R1:W-:Y:S01]  /*0180*/  @!P1 STS [R5], R4 ;  /* 0x0000000405009388 */ /* 0x0003e20000000800 */
[----:B------:R-:W-:Y:S01]  /*0190*/  BAR.SYNC.DEFER_BLOCKING 0x0 ;  /* 0x0000000000007b1d */ /* 0x000fe20000010000 */
[----:B------:R-:W-:Y:S01]  /*01a0*/  ISETP.GT.U32.AND P1, PT, R0, 0x3, PT ;  /* 0x000000030000780c */ /* 0x000fe20003f24070 */
[----:B------:R-:W-:-:S12]  /*01b0*/  IMAD.MOV.U32 R0, RZ, RZ, R7 ;  /* 0x000000ffff007224 */ /* 0x000fd800078e0007 */
[----:B-1----:R-:W-:Y:S05]  /*01c0*/  @P1 BRA `(.L_x_1) ;  /* 0xfffffffc00d41947 */ /* 0x002fea000383ffff */
.L_x_0:
[----:B------:R-:W-:Y:S05]  /*01d0*/  @P0 EXIT ;  /* 0x000000000000094d */ /* 0x000fea0003800000 */
[----:B------:R-:W1:Y:S01]  /*01e0*/  S2UR UR5, SR_CgaCtaId ;  /* 0x00000000000579c3 */ /* 0x000e620000008800 */
[----:B------:R-:W-:-:S07]  /*01f0*/  UMOV UR4, 0x400 ;  /* 0x0000040000047882 */ /* 0x000fce0000000000 */
[----:B0-----:R-:W0:Y:S01]  /*0200*/  LDC.64 R2, c[0x0][0x388] ;  /* 0x0000e200ff027b82 */ /* 0x001e220000000a00 */
[----:B-1----:R-:W-:-:S09]  /*0210*/  ULEA UR4, UR5, UR4, 0x18 ;  /* 0x0000000405047291 */ /* 0x002fd2000f8ec0ff */
[----:B------:R-:W0:Y:S04]  /*0220*/  LDS R5, [UR4] ;  /* 0x00000004ff057984 */ /* 0x000e280008000800 */
[----:B0-----:R-:W-:Y:S01]  /*0230*/  STG.E desc[UR6][R2.64], R5 ;  /* 0x0000000502007986 */ /* 0x001fe2000c101906 */
[----:B------:R-:W-:Y:S05]  /*0240*/  EXIT ;  /* 0x000000000000794d */ /* 0x000fea0003800000 */
.L_x_2:
[----:B------:R-:W-:-:S00]  /*0250*/  BRA `(.L_x_2) ;  /* 0xfffffffc00fc7947 */ /* 0x000fc0000383ffff */
[----:B------:R-:W-:-:S00]  /*0260*/  NOP ;  /* 0x0000000000007918 */ /* 0x000fc00000000000 */
        /* <DEDUP_REMOVED lines=9> */
.L_x_3:


//--------------------- .nv.shared._Z6reducePiS_  --------------------------
	.section	.nv.shared._Z6reducePiS_,"aw",@nobits
	.sectionflags	@""
	.align	4
.nv.shared._Z6reducePiS_:
	.zero		2048


//--------------------- .nv.shared.reserved.0     --------------------------
	.section	.nv.shared.reserved.0,"aw",@nobits
	.weak		__nv_reservedSMEM_offset_0_alias
	.size		__nv_reservedSMEM_offset_0_alias, 0, 64
	.other		__nv_reservedSMEM_offset_0_alias,@"STO_CUDA_RESERVED_SHARED STV_DEFAULT"
__nv_reservedSMEM_offset_0_alias:
	.zero		0
	.zero		64


//--------------------- .nv.constant0._Z6reducePiS_ --------------------------
	.section	.nv.constant0._Z6reducePiS_,"a",@progbits
	.sectionflags	@""
	.align	4
.nv.constant0._Z6reducePiS_:
	.zero		912


//--------------------- SYMBOLS --------------------------

	.type		.nv.reservedSmem.offset0,@object
	.size		.nv.reservedSmem.offset0,0x4
	.type		.nv.reservedSmem.cap,@object
	.size		.nv.reservedSmem.cap,0x4
